	.headerflags	@"EF_CUDA_TEXMODE_UNIFIED EF_CUDA_64BIT_ADDRESS EF_CUDA_ACCELERATORS EF_CUDA_SM90 EF_CUDA_VIRTUAL_SM(EF_CUDA_SM90)"
	.elftype	@"ET_EXEC"


//--------------------- .nv.info                  --------------------------
	.section	.nv.info,"",@"SHT_CUDA_INFO"
	.align	4


	//----- nvinfo : EIATTR_REGCOUNT
	.align		4
        /*0000*/ 	.byte	0x04, 0x2f
        /*0002*/ 	.short	(.L_1 - .L_0)
	.align		4
.L_0:
        /*0004*/ 	.word	index@(triton_poi_fused_avg_pool2d_58)
        /*0008*/ 	.word	0x00000020


	//----- nvinfo : EIATTR_MIN_STACK_SIZE
	.align		4
.L_1:
        /*000c*/ 	.byte	0x04, 0x12
        /*000e*/ 	.short	(.L_3 - .L_2)
	.align		4
.L_2:
        /*0010*/ 	.word	index@(triton_poi_fused_avg_pool2d_58)
        /*0014*/ 	.word	0x00000000


	//----- nvinfo : EIATTR_FRAME_SIZE
	.align		4
.L_3:
        /*0018*/ 	.byte	0x04, 0x11
        /*001a*/ 	.short	(.L_5 - .L_4)
	.align		4
.L_4:
        /*001c*/ 	.word	index@(triton_poi_fused_avg_pool2d_58)
        /*0020*/ 	.word	0x00000000


	//----- nvinfo : EIATTR_MIN_STACK_SIZE
	.align		4
.L_5:
        /*0024*/ 	.byte	0x04, 0x12
        /*0026*/ 	.short	(.L_7 - .L_6)
	.align		4
.L_6:
        /*0028*/ 	.word	index@(triton_poi_fused_avg_pool2d_58)
        /*002c*/ 	.word	0x00000000
.L_7:


//--------------------- .nv.info.triton_poi_fused_avg_pool2d_58 --------------------------
	.section	.nv.info.triton_poi_fused_avg_pool2d_58,"",@"SHT_CUDA_INFO"
	.sectionflags	@""
	.align	4


	//----- nvinfo : EIATTR_CUDA_API_VERSION
	.align		4
        /*0000*/ 	.byte	0x04, 0x37
        /*0002*/ 	.short	(.L_9 - .L_8)
.L_8:
        /*0004*/ 	.word	0x0000007c


	//----- nvinfo : EIATTR_KPARAM_INFO
	.align		4
.L_9:
        /*0008*/ 	.byte	0x04, 0x17
        /*000a*/ 	.short	(.L_11 - .L_10)
.L_10:
        /*000c*/ 	.word	0x00000000
        /*0010*/ 	.short	0x0002
        /*0012*/ 	.short	0x0010
        /*0014*/ 	.byte	0x00, 0xf0, 0x11, 0x00


	//----- nvinfo : EIATTR_KPARAM_INFO
	.align		4
.L_11:
        /*0018*/ 	.byte	0x04, 0x17
        /*001a*/ 	.short	(.L_13 - .L_12)
.L_12:
        /*001c*/ 	.word	0x00000000
        /*0020*/ 	.short	0x0001
        /*0022*/ 	.short	0x0008
        /*0024*/ 	.byte	0x00, 0xf4, 0x21, 0x00


	//----- nvinfo : EIATTR_KPARAM_INFO
	.align		4
.L_13:
        /*0028*/ 	.byte	0x04, 0x17
        /*002a*/ 	.short	(.L_15 - .L_14)
.L_14:
        /*002c*/ 	.word	0x00000000
        /*0030*/ 	.short	0x0000
        /*0032*/ 	.short	0x0000
        /*0034*/ 	.byte	0x00, 0xf4, 0x21, 0x00


	//----- nvinfo : EIATTR_SPARSE_MMA_MASK
	.align		4
.L_15:
        /*0038*/ 	.byte	0x03, 0x50
        /*003a*/ 	.short	0x0000


	//----- nvinfo : EIATTR_MAXREG_COUNT
	.align		4
        /*003c*/ 	.byte	0x03, 0x1b
        /*003e*/ 	.short	0x00ff


	//----- nvinfo : EIATTR_EXIT_INSTR_OFFSETS
	.align		4
        /*0040*/ 	.byte	0x04, 0x1c
        /*0042*/ 	.short	(.L_17 - .L_16)


	//   ....[0]....
.L_16:
        /*0044*/ 	.word	0x00000670


	//   ....[1]....
        /*0048*/ 	.word	0x000006b0


	//----- nvinfo : EIATTR_REQNTID
	.align		4
.L_17:
        /*004c*/ 	.byte	0x04, 0x10
        /*004e*/ 	.short	(.L_19 - .L_18)
.L_18:
        /*0050*/ 	.word	0x00000080
        /*0054*/ 	.word	0x00000001
        /*0058*/ 	.word	0x00000001


	//----- nvinfo : EIATTR_CBANK_PARAM_SIZE
	.align		4
.L_19:
        /*005c*/ 	.byte	0x03, 0x19
        /*005e*/ 	.short	0x0014


	//----- nvinfo : EIATTR_PARAM_CBANK
	.align		4
        /*0060*/ 	.byte	0x04, 0x0a
        /*0062*/ 	.short	(.L_21 - .L_20)
	.align		4
.L_20:
        /*0064*/ 	.word	index@(.nv.constant0.triton_poi_fused_avg_pool2d_58)
        /*0068*/ 	.short	0x0210
        /*006a*/ 	.short	0x0014


	//----- nvinfo : EIATTR_SW_WAR
	.align		4
.L_21:
        /*006c*/ 	.byte	0x04, 0x36
        /*006e*/ 	.short	(.L_23 - .L_22)
.L_22:
        /*0070*/ 	.word	0x00000008
.L_23:


//--------------------- .nv.callgraph             --------------------------
	.section	.nv.callgraph,"",@"SHT_CUDA_CALLGRAPH"
	.align	4
	.sectionentsize	8
	.align		4
        /*0000*/ 	.word	0x00000000
	.align		4
        /*0004*/ 	.word	0xffffffff
	.align		4
        /*0008*/ 	.word	0x00000000
	.align		4
        /*000c*/ 	.word	0xfffffffe
	.align		4
        /*0010*/ 	.word	0x00000000
	.align		4
        /*0014*/ 	.word	0xfffffffd
	.align		4
        /*0018*/ 	.word	0x00000000
	.align		4
        /*001c*/ 	.word	0xfffffffc


//--------------------- .text.triton_poi_fused_avg_pool2d_58 --------------------------
	.section	.text.triton_poi_fused_avg_pool2d_58,"ax",@progbits
	.align	128
        .global         triton_poi_fused_avg_pool2d_58
        .type           triton_poi_fused_avg_pool2d_58,@function
        .size           triton_poi_fused_avg_pool2d_58,(.L_x_1 - triton_poi_fused_avg_pool2d_58)
        .other          triton_poi_fused_avg_pool2d_58,@"STO_CUDA_ENTRY STV_DEFAULT"
triton_poi_fused_avg_pool2d_58:
.text.triton_poi_fused_avg_pool2d_58:
[----:B------:R-:W0:Y:S02]  /*0000*/  LDC R1, c[0x0][0x28] ;  /* 0x00000a00ff017b82 */ /* 0x000e240000000800 */
[----:B------:R-:W1:Y:S01]  /*0010*/  S2R R0, SR_TID.X ;  /* 0x0000000000007919 */ /* 0x000e620000002100 */
[----:B------:R-:W2:Y:S01]  /*0020*/  LDC.64 R14, c[0x0][0x210] ;  /* 0x00008400ff0e7b82 */ /* 0x000ea20000000a00 */
[----:B------:R-:W-:Y:S01]  /*0030*/  ULDC.64 UR4, c[0x0][0x208] ;  /* 0x0000820000047ab9 */ /* 0x000fe20000000a00 */
[----:B------:R-:W3:Y:S01]  /*0040*/  S2R R21, SR_CTAID.X ;  /* 0x0000000000157919 */ /* 0x000ee20000002500 */
[----:B-1----:R-:W-:-:S05]  /*0050*/  IMAD.SHL.U32 R0, R0, 0x2, RZ ;  /* 0x0000000200007824 */ /* 0x002fca00078e00ff */
[----:B------:R-:W-:-:S05]  /*0060*/  LOP3.LUT R0, R0, 0xfe, RZ, 0xc0, !PT ;  /* 0x000000fe00007812 */ /* 0x000fca00078ec0ff */
[----:B---3--:R-:W-:-:S04]  /*0070*/  IMAD R21, R21, 0x100, R0 ;  /* 0x0000010015157824 */ /* 0x008fc800078e0200 */
[C---:B------:R-:W-:Y:S01]  /*0080*/  IMAD.HI R0, R21.reuse, 0x2e8ba2e9, RZ ;  /* 0x2e8ba2e915007827 */ /* 0x040fe200078e02ff */
[----:B------:R-:W-:-:S03]  /*0090*/  ISETP.GE.AND P4, PT, R21, 0xb00, PT ;  /* 0x00000b001500780c */ /* 0x000fc60003f86270 */
[C---:B------:R-:W-:Y:S01]  /*00a0*/  VIADD R11, R21.reuse, 0xfffffea0 ;  /* 0xfffffea0150b7836 */ /* 0x040fe20000000000 */
[----:B------:R-:W-:Y:S01]  /*00b0*/  SHF.R.U32.HI R3, RZ, 0x1f, R0 ;  /* 0x0000001fff037819 */ /* 0x000fe20000011600 */
[C---:B------:R-:W-:Y:S01]  /*00c0*/  VIADD R13, R21.reuse, 0xffffff50 ;  /* 0xffffff50150d7836 */ /* 0x040fe20000000000 */
[----:B------:R-:W-:Y:S01]  /*00d0*/  CS2R R24, SRZ ;  /* 0x0000000000187805 */ /* 0x000fe2000001ff00 */
[----:B------:R-:W-:Y:S01]  /*00e0*/  VIADD R9, R21, 0xfffffdf0 ;  /* 0xfffffdf015097836 */ /* 0x000fe20000000000 */
[CC--:B------:R-:W-:Y:S02]  /*00f0*/  LEA.HI.SX32 R6, R0.reuse, R3.reuse, 0x1b ;  /* 0x0000000300067211 */ /* 0x0c0fe400078fdaff */
[----:B------:R-:W-:Y:S01]  /*0100*/  LEA.HI.SX32 R0, R0, R3, 0x1a ;  /* 0x0000000300007211 */ /* 0x000fe200078fd2ff */
[--C-:B--2---:R-:W-:Y:S01]  /*0110*/  IMAD.WIDE R10, R11, 0x4, R14.reuse ;  /* 0x000000040b0a7825 */ /* 0x104fe200078e020e */
[----:B------:R-:W-:Y:S02]  /*0120*/  LEA.HI R2, R6, R6, RZ, 0x1 ;  /* 0x0000000606027211 */ /* 0x000fe400078f08ff */
[----:B------:R-:W-:Y:S01]  /*0130*/  LEA.HI R4, R0, R0, RZ, 0x1 ;  /* 0x0000000000047211 */ /* 0x000fe200078f08ff */
[----:B------:R-:W-:Y:S01]  /*0140*/  IMAD.WIDE R12, R13, 0x4, R14 ;  /* 0x000000040d0c7825 */ /* 0x000fe200078e020e */
[----:B------:R-:W-:-:S02]  /*0150*/  LOP3.LUT R3, R2, 0xfffffffe, RZ, 0xc0, !PT ;  /* 0xfffffffe02037812 */ /* 0x000fc400078ec0ff */
[----:B------:R-:W-:Y:S01]  /*0160*/  LOP3.LUT R5, R4, 0xfffffffe, RZ, 0xc0, !PT ;  /* 0xfffffffe04057812 */ /* 0x000fe200078ec0ff */
[----:B------:R-:W-:-:S04]  /*0170*/  IMAD.WIDE R8, R9, 0x4, R14 ;  /* 0x0000000409087825 */ /* 0x000fc800078e020e */
[----:B------:R-:W-:Y:S02]  /*0180*/  IMAD.IADD R6, R6, 0x1, -R3 ;  /* 0x0000000106067824 */ /* 0x000fe400078e0a03 */
[----:B------:R-:W-:Y:S01]  /*0190*/  IMAD.IADD R7, R0, 0x1, -R5 ;  /* 0x0000000100077824 */ /* 0x000fe200078e0a05 */
[----:B------:R-:W-:Y:S02]  /*01a0*/  CS2R R2, SRZ ;  /* 0x0000000000027805 */ /* 0x000fe4000001ff00 */
[----:B------:R-:W-:Y:S02]  /*01b0*/  CS2R R4, SRZ ;  /* 0x0000000000047805 */ /* 0x000fe4000001ff00 */
[C---:B------:R-:W-:Y:S02]  /*01c0*/  ISETP.GT.AND P0, PT, R6.reuse, -0x1, PT ;  /* 0xffffffff0600780c */ /* 0x040fe40003f04270 */
[----:B------:R-:W-:Y:S02]  /*01d0*/  ISETP.GT.AND P3, PT, R6, RZ, PT ;  /* 0x000000ff0600720c */ /* 0x000fe40003f64270 */
[----:B------:R-:W-:-:S02]  /*01e0*/  ISETP.GT.AND P1, PT, R7, RZ, P0 ;  /* 0x000000ff0700720c */ /* 0x000fc40000724270 */
[----:B------:R-:W-:Y:S02]  /*01f0*/  ISETP.LT.AND P0, PT, R6, 0x1, !P4 ;  /* 0x000000010600780c */ /* 0x000fe40006701270 */
[----:B------:R-:W-:Y:S02]  /*0200*/  ISETP.GT.AND P2, PT, R7, RZ, P3 ;  /* 0x000000ff0700720c */ /* 0x000fe40001f44270 */
[----:B------:R-:W-:Y:S02]  /*0210*/  ISETP.LT.AND P1, PT, R21, 0xb00, P1 ;  /* 0x00000b001500780c */ /* 0x000fe40000f21270 */
[----:B------:R-:W-:Y:S02]  /*0220*/  ISETP.GT.AND P5, PT, R7, RZ, P0 ;  /* 0x000000ff0700720c */ /* 0x000fe400007a4270 */
[----:B------:R-:W-:-:S09]  /*0230*/  ISETP.LT.AND P2, PT, R21, 0xb00, P2 ;  /* 0x00000b001500780c */ /* 0x000fd20001741270 */
[----:B------:R-:W2:Y:S04]  /*0240*/  @P1 LDG.E.64 R24, desc[UR4][R10.64] ;  /* 0x000000040a181981 */ /* 0x000ea8000c1e1b00 */
[----:B------:R-:W3:Y:S04]  /*0250*/  @P5 LDG.E.64 R2, desc[UR4][R12.64] ;  /* 0x000000040c025981 */ /* 0x000ee8000c1e1b00 */
[----:B------:R1:W4:Y:S01]  /*0260*/  @P2 LDG.E.64 R4, desc[UR4][R8.64] ;  /* 0x0000000408042981 */ /* 0x000322000c1e1b00 */
[C---:B------:R-:W-:Y:S02]  /*0270*/  ISETP.GT.AND P3, PT, R7.reuse, -0x1, P3 ;  /* 0xffffffff0700780c */ /* 0x040fe40001f64270 */
[----:B------:R-:W-:-:S02]  /*0280*/  LOP3.LUT R0, R7, R6, RZ, 0xfc, !PT ;  /* 0x0000000607007212 */ /* 0x000fc400078efcff */
[----:B------:R-:W-:Y:S02]  /*0290*/  ISETP.LT.AND P3, PT, R21, 0xb00, P3 ;  /* 0x00000b001500780c */ /* 0x000fe40001f61270 */
[----:B------:R-:W-:Y:S02]  /*02a0*/  ISETP.GT.AND P6, PT, R0, -0x1, !P4 ;  /* 0xffffffff0000780c */ /* 0x000fe400067c4270 */
[----:B------:R-:W-:Y:S01]  /*02b0*/  ISETP.GT.AND P0, PT, R7, -0x1, P0 ;  /* 0xffffffff0700780c */ /* 0x000fe20000704270 */
[----:B------:R-:W-:-:S04]  /*02c0*/  IMAD.WIDE R18, R21, 0x4, R14 ;  /* 0x0000000415127825 */ /* 0x000fc800078e020e */
[----:B------:R-:W-:Y:S01]  /*02d0*/  VIADD R17, R21, 0xb0 ;  /* 0x000000b015117836 */ /* 0x000fe20000000000 */
[----:B-1----:R-:W-:-:S03]  /*02e0*/  CS2R R8, SRZ ;  /* 0x0000000000087805 */ /* 0x002fc6000001ff00 */
[----:B------:R-:W-:Y:S01]  /*02f0*/  IMAD.WIDE R16, R17, 0x4, R14 ;  /* 0x0000000411107825 */ /* 0x000fe200078e020e */
[----:B------:R-:W-:-:S03]  /*0300*/  CS2R R10, SRZ ;  /* 0x00000000000a7805 */ /* 0x000fc6000001ff00 */
[C---:B------:R-:W-:Y:S02]  /*0310*/  VIADD R27, R21.reuse, 0x160 ;  /* 0x00000160151b7836 */ /* 0x040fe40000000000 */
[----:B------:R-:W-:Y:S01]  /*0320*/  VIADD R29, R21, 0x210 ;  /* 0x00000210151d7836 */ /* 0x000fe20000000000 */
[----:B--2---:R-:W-:Y:S02]  /*0330*/  SEL R23, R24, RZ, P1 ;  /* 0x000000ff18177207 */ /* 0x004fe40000800000 */
[----:B---3--:R-:W-:Y:S02]  /*0340*/  SEL R22, R2, RZ, P5 ;  /* 0x000000ff02167207 */ /* 0x008fe40002800000 */
[----:B------:R-:W-:Y:S02]  /*0350*/  SEL R24, R3, RZ, P5 ;  /* 0x000000ff03187207 */ /* 0x000fe40002800000 */
[----:B------:R-:W-:Y:S02]  /*0360*/  CS2R R2, SRZ ;  /* 0x0000000000027805 */ /* 0x000fe4000001ff00 */
[----:B----4-:R-:W-:-:S02]  /*0370*/  SEL R0, R4, RZ, P2 ;  /* 0x000000ff04007207 */ /* 0x010fc40001000000 */
[----:B------:R-:W-:Y:S02]  /*0380*/  SEL R20, R5, RZ, P2 ;  /* 0x000000ff05147207 */ /* 0x000fe40001000000 */
[----:B------:R-:W-:Y:S02]  /*0390*/  ISETP.LT.AND P2, PT, R7, 0x1, !P4 ;  /* 0x000000010700780c */ /* 0x000fe40006741270 */
[----:B------:R-:W-:Y:S02]  /*03a0*/  CS2R R4, SRZ ;  /* 0x0000000000047805 */ /* 0x000fe4000001ff00 */
[----:B------:R-:W-:Y:S01]  /*03b0*/  SEL R25, R25, RZ, P1 ;  /* 0x000000ff19197207 */ /* 0x000fe20000800000 */
[----:B------:R1:W2:Y:S01]  /*03c0*/  @P3 LDG.E.64 R2, desc[UR4][R12.64] ;  /* 0x000000040c023981 */ /* 0x0002a2000c1e1b00 */
[C---:B------:R-:W-:Y:S02]  /*03d0*/  ISETP.GT.AND P5, PT, R6.reuse, RZ, P2 ;  /* 0x000000ff0600720c */ /* 0x040fe400017a4270 */
[C---:B------:R-:W-:Y:S01]  /*03e0*/  ISETP.GT.AND P1, PT, R6.reuse, -0x1, P2 ;  /* 0xffffffff0600780c */ /* 0x040fe20001724270 */
[----:B------:R3:W4:Y:S01]  /*03f0*/  @P6 LDG.E.64 R4, desc[UR4][R18.64] ;  /* 0x0000000412046981 */ /* 0x000722000c1e1b00 */
[----:B------:R-:W-:-:S02]  /*0400*/  ISETP.LT.AND P2, PT, R6, 0x1, P2 ;  /* 0x000000010600780c */ /* 0x000fc40001741270 */
[----:B------:R-:W-:-:S06]  /*0410*/  CS2R R6, SRZ ;  /* 0x0000000000067805 */ /* 0x000fcc000001ff00 */
[----:B------:R-:W5:Y:S01]  /*0420*/  @P0 LDG.E.64 R6, desc[UR4][R16.64] ;  /* 0x0000000410060981 */ /* 0x000f62000c1e1b00 */
[--C-:B-1----:R-:W-:Y:S01]  /*0430*/  IMAD.WIDE R12, R27, 0x4, R14.reuse ;  /* 0x000000041b0c7825 */ /* 0x102fe200078e020e */
[----:B---3--:R-:W-:Y:S02]  /*0440*/  CS2R R18, SRZ ;  /* 0x0000000000127805 */ /* 0x008fe4000001ff00 */
[----:B------:R-:W3:Y:S01]  /*0450*/  @P5 LDG.E.64 R8, desc[UR4][R16.64] ;  /* 0x0000000410085981 */ /* 0x000ee2000c1e1b00 */
[----:B------:R-:W-:-:S03]  /*0460*/  IMAD.WIDE R14, R29, 0x4, R14 ;  /* 0x000000041d0e7825 */ /* 0x000fc600078e020e */
[----:B------:R-:W3:Y:S04]  /*0470*/  @P1 LDG.E.64 R10, desc[UR4][R12.64] ;  /* 0x000000040c0a1981 */ /* 0x000ee8000c1e1b00 */
[----:B------:R-:W3:Y:S01]  /*0480*/  @P2 LDG.E.64 R18, desc[UR4][R14.64] ;  /* 0x000000040e122981 */ /* 0x000ee2000c1e1b00 */
[----:B------:R-:W-:Y:S01]  /*0490*/  FADD R23, R0, R23 ;  /* 0x0000001700177221 */ /* 0x000fe20000000000 */
[----:B------:R-:W-:-:S03]  /*04a0*/  FADD R25, R20, R25 ;  /* 0x0000001914197221 */ /* 0x000fc60000000000 */
[----:B------:R-:W-:Y:S01]  /*04b0*/  FADD R23, R23, R22 ;  /* 0x0000001617177221 */ /* 0x000fe20000000000 */
[----:B------:R-:W-:Y:S01]  /*04c0*/  FADD R25, R25, R24 ;  /* 0x0000001819197221 */ /* 0x000fe20000000000 */
[----:B--2---:R-:W-:Y:S02]  /*04d0*/  SEL R0, R2, RZ, P3 ;  /* 0x000000ff02007207 */ /* 0x004fe40001800000 */
[----:B------:R-:W-:Y:S02]  /*04e0*/  SEL R20, R3, RZ, P3 ;  /* 0x000000ff03147207 */ /* 0x000fe40001800000 */
[----:B------:R-:W1:Y:S01]  /*04f0*/  LDC.64 R2, c[0x0][0x218] ;  /* 0x00008600ff027b82 */ /* 0x000e620000000a00 */
[----:B----4-:R-:W-:Y:S01]  /*0500*/  SEL R4, R4, RZ, P6 ;  /* 0x000000ff04047207 */ /* 0x010fe20003000000 */
[----:B------:R-:W-:Y:S01]  /*0510*/  FADD R23, R23, R0 ;  /* 0x0000000017177221 */ /* 0x000fe20000000000 */
[----:B------:R-:W-:Y:S01]  /*0520*/  SEL R5, R5, RZ, P6 ;  /* 0x000000ff05057207 */ /* 0x000fe20003000000 */
[----:B------:R-:W-:-:S02]  /*0530*/  FADD R20, R25, R20 ;  /* 0x0000001419147221 */ /* 0x000fc40000000000 */
[----:B------:R-:W-:Y:S01]  /*0540*/  FADD R23, R23, R4 ;  /* 0x0000000417177221 */ /* 0x000fe20000000000 */
[----:B-----5:R-:W-:Y:S01]  /*0550*/  SEL R6, R6, RZ, P0 ;  /* 0x000000ff06067207 */ /* 0x020fe20000000000 */
[----:B------:R-:W-:Y:S01]  /*0560*/  FADD R20, R20, R5 ;  /* 0x0000000514147221 */ /* 0x000fe20000000000 */
[----:B------:R-:W-:Y:S02]  /*0570*/  SEL R7, R7, RZ, P0 ;  /* 0x000000ff07077207 */ /* 0x000fe40000000000 */
[----:B---3--:R-:W-:Y:S01]  /*0580*/  SEL R8, R8, RZ, P5 ;  /* 0x000000ff08087207 */ /* 0x008fe20002800000 */
[----:B------:R-:W-:Y:S01]  /*0590*/  FADD R23, R23, R6 ;  /* 0x0000000617177221 */ /* 0x000fe20000000000 */
[----:B------:R-:W-:Y:S01]  /*05a0*/  SEL R9, R9, RZ, P5 ;  /* 0x000000ff09097207 */ /* 0x000fe20002800000 */
        /* <DEDUP_REMOVED lines=9> */
[----:B-1----:R-:W-:-:S04]  /*0640*/  IMAD.WIDE R2, R21, 0x4, R2 ;  /* 0x0000000415027825 */ /* 0x002fc800078e0202 */
[----:B------:R-:W-:Y:S01]  /*0650*/  FADD R18, R23, R18 ;  /* 0x0000001217127221 */ /* 0x000fe20000000000 */
[----:B------:R-:W-:Y:S01]  /*0660*/  FADD R19, R20, R19 ;  /* 0x0000001314137221 */ /* 0x000fe20000000000 */
[----:B------:R-:W-:Y:S06]  /*0670*/  @P4 EXIT ;  /* 0x000000000000494d */ /* 0x000fec0003800000 */
[----:B------:R-:W-:Y:S01]  /*0680*/  FMUL R18, R18, 0.25 ;  /* 0x3e80000012127820 */ /* 0x000fe20000400000 */
[----:B------:R-:W-:-:S05]  /*0690*/  FMUL R19, R19, 0.25 ;  /* 0x3e80000013137820 */ /* 0x000fca0000400000 */
[----:B------:R-:W-:Y:S01]  /*06a0*/  STG.E.64 desc[UR4][R2.64], R18 ;  /* 0x0000001202007986 */ /* 0x000fe2000c101b04 */
[----:B------:R-:W-:Y:S05]  /*06b0*/  EXIT ;  /* 0x000000000000794d */ /* 0x000fea0003800000 */
.L_x_0:
[----:B------:R-:W-:-:S00]  /*06c0*/  BRA `(.L_x_0) ;  /* 0xfffffffc00fc7947 */ /* 0x000fc0000383ffff */
[----:B------:R-:W-:-:S00]  /*06d0*/  NOP ;  /* 0x0000000000007918 */ /* 0x000fc00000000000 */
        /* <DEDUP_REMOVED lines=10> */
.L_x_1:


//--------------------- .nv.constant0.triton_poi_fused_avg_pool2d_58 --------------------------
	.section	.nv.constant0.triton_poi_fused_avg_pool2d_58,"a",@progbits
	.sectionflags	@""
	.align	4
.nv.constant0.triton_poi_fused_avg_pool2d_58:
	.zero		548
